//
// Generated by NVIDIA NVVM Compiler
//
// Compiler Build ID: CL-36424714
// Cuda compilation tools, release 13.0, V13.0.88
// Based on NVVM 20.0.0
//

.version 9.0
.target sm_100
.address_size 64

	// .globl	_Z14kernel_vec_addPKfS0_Pfi

.visible .entry _Z14kernel_vec_addPKfS0_Pfi(
	.param .u64 .ptr .align 1 _Z14kernel_vec_addPKfS0_Pfi_param_0,
	.param .u64 .ptr .align 1 _Z14kernel_vec_addPKfS0_Pfi_param_1,
	.param .u64 .ptr .align 1 _Z14kernel_vec_addPKfS0_Pfi_param_2,
	.param .u32 _Z14kernel_vec_addPKfS0_Pfi_param_3
)
{
	.reg .pred 	%p<2>;
	.reg .b32 	%r<6>;
	.reg .b32 	%f<4>;
	.reg .b64 	%rd<11>;

	ld.param.u64 	%rd1, [_Z14kernel_vec_addPKfS0_Pfi_param_0];
	ld.param.u64 	%rd2, [_Z14kernel_vec_addPKfS0_Pfi_param_1];
	ld.param.u64 	%rd3, [_Z14kernel_vec_addPKfS0_Pfi_param_2];
	ld.param.u32 	%r2, [_Z14kernel_vec_addPKfS0_Pfi_param_3];
	mov.u32 	%r3, %ntid.x;
	mov.u32 	%r4, %ctaid.x;
	mov.u32 	%r5, %tid.x;
	mad.lo.s32 	%r1, %r3, %r4, %r5;
	setp.ge.s32 	%p1, %r1, %r2;
	@%p1 bra 	$L__BB0_2;
	cvta.to.global.u64 	%rd4, %rd1;
	cvta.to.global.u64 	%rd5, %rd2;
	cvta.to.global.u64 	%rd6, %rd3;
	mul.wide.s32 	%rd7, %r1, 4;
	add.s64 	%rd8, %rd4, %rd7;
	ld.global.f32 	%f1, [%rd8];
	add.s64 	%rd9, %rd5, %rd7;
	ld.global.f32 	%f2, [%rd9];
	add.f32 	%f3, %f1, %f2;
	add.s64 	%rd10, %rd6, %rd7;
	st.global.f32 	[%rd10], %f3;
$L__BB0_2:
	ret;

}


// ===== COMPILED SASS (sm_100) =====

	.target	sm_100

	.elftype	@"ET_EXEC"


//--------------------- .note.nv.tkinfo           --------------------------
	.section	.note.nv.tkinfo,"",@"SHT_NOTE"
	.sectionflags	@"SHF_NOTE_NV_TKINFO"
	.tkinfo
        /*0018*/ 	.word	0x00000002
        /*0030*/ 	.string	""
        /*0030*/ 	.string	"ptxas"
        /*0030*/ 	.string	"Cuda compilation tools, release 13.0, V13.0.88"
        /*0030*/ 	.string	"Build cuda_13.0.r13.0/compiler.36424714_0"
        /*0030*/ 	.string	"-arch sm_100 -m 64 "



//--------------------- .note.nv.cuinfo           --------------------------
	.section	.note.nv.cuinfo,"",@"SHT_NOTE"
	.sectionflags	@"SHF_NOTE_NV_CUINFO"
        /*0018*/ 	.short	0x0002
        /*001a*/ 	.short	0x0064
        /*001c*/ 	.short	0x0082
	.zero		2


//--------------------- .nv.info                  --------------------------
	.section	.nv.info,"",@"SHT_CUDA_INFO"
	.align	4


	//----- nvinfo : EIATTR_REGCOUNT
	.align		4
        /*0000*/ 	.byte	0x04, 0x2f
        /*0002*/ 	.short	(.L_1 - .L_0)
	.align		4
.L_0:
        /*0004*/ 	.word	index@(_Z14kernel_vec_addPKfS0_Pfi)
        /*0008*/ 	.word	0x0000000c


	//----- nvinfo : EIATTR_FRAME_SIZE
	.align		4
.L_1:
        /*000c*/ 	.byte	0x04, 0x11
        /*000e*/ 	.short	(.L_3 - .L_2)
	.align		4
.L_2:
        /*0010*/ 	.word	index@(_Z14kernel_vec_addPKfS0_Pfi)
        /*0014*/ 	.word	0x00000000


	//----- nvinfo : EIATTR_MIN_STACK_SIZE
	.align		4
.L_3:
        /*0018*/ 	.byte	0x04, 0x12
        /*001a*/ 	.short	(.L_5 - .L_4)
	.align		4
.L_4:
        /*001c*/ 	.word	index@(_Z14kernel_vec_addPKfS0_Pfi)
        /*0020*/ 	.word	0x00000000
.L_5:


//--------------------- .nv.compat                --------------------------
	.section	.nv.compat,"",@"SHT_CUDA_COMPAT_INFO"
	.align	4
        /*0000*/ 	.byte	0x02, 0x09, 0x00, 0x00, 0x02, 0x02, 0x01, 0x00, 0x02, 0x05, 0x05, 0x00, 0x03, 0x07, 0x01, 0x01
        /*0010*/ 	.byte	0x02, 0x03, 0x00, 0x00, 0x02, 0x06, 0x01, 0x00, 0x04, 0x0b, 0x08, 0x00, 0x09, 0x00, 0x00, 0x00
        /*0020*/ 	.byte	0x00, 0x00, 0x00, 0x00


//--------------------- .nv.info._Z14kernel_vec_addPKfS0_Pfi --------------------------
	.section	.nv.info._Z14kernel_vec_addPKfS0_Pfi,"",@"SHT_CUDA_INFO"
	.sectionflags	@""
	.align	4


	//----- nvinfo : EIATTR_CUDA_API_VERSION
	.align		4
        /*0000*/ 	.byte	0x04, 0x37
        /*0002*/ 	.short	(.L_7 - .L_6)
.L_6:
        /*0004*/ 	.word	0x00000082


	//----- nvinfo : EIATTR_KPARAM_INFO
	.align		4
.L_7:
        /*0008*/ 	.byte	0x04, 0x17
        /*000a*/ 	.short	(.L_9 - .L_8)
.L_8:
        /*000c*/ 	.word	0x00000000
        /*0010*/ 	.short	0x0003
        /*0012*/ 	.short	0x0018
        /*0014*/ 	.byte	0x00, 0xf0, 0x11, 0x00


	//----- nvinfo : EIATTR_KPARAM_INFO
	.align		4
.L_9:
        /*0018*/ 	.byte	0x04, 0x17
        /*001a*/ 	.short	(.L_11 - .L_10)
.L_10:
        /*001c*/ 	.word	0x00000000
        /*0020*/ 	.short	0x0002
        /*0022*/ 	.short	0x0010
        /*0024*/ 	.byte	0x00, 0xf5, 0x21, 0x00


	//----- nvinfo : EIATTR_KPARAM_INFO
	.align		4
.L_11:
        /*0028*/ 	.byte	0x04, 0x17
        /*002a*/ 	.short	(.L_13 - .L_12)
.L_12:
        /*002c*/ 	.word	0x00000000
        /*0030*/ 	.short	0x0001
        /*0032*/ 	.short	0x0008
        /*0034*/ 	.byte	0x00, 0xf5, 0x21, 0x00


	//----- nvinfo : EIATTR_KPARAM_INFO
	.align		4
.L_13:
        /*0038*/ 	.byte	0x04, 0x17
        /*003a*/ 	.short	(.L_15 - .L_14)
.L_14:
        /*003c*/ 	.word	0x00000000
        /*0040*/ 	.short	0x0000
        /*0042*/ 	.short	0x0000
        /*0044*/ 	.byte	0x00, 0xf5, 0x21, 0x00


	//----- nvinfo : EIATTR_SPARSE_MMA_MASK
	.align		4
.L_15:
        /*0048*/ 	.byte	0x03, 0x50
        /*004a*/ 	.short	0x0000


	//----- nvinfo : EIATTR_MAXREG_COUNT
	.align		4
        /*004c*/ 	.byte	0x03, 0x1b
        /*004e*/ 	.short	0x00ff


	//----- nvinfo : EIATTR_MERCURY_ISA_VERSION
	.align		4
        /*0050*/ 	.byte	0x03, 0x5f
        /*0052*/ 	.short	0x0101


	//----- nvinfo : EIATTR_VRC_CTA_INIT_COUNT
	.align		4
        /*0054*/ 	.byte	0x02, 0x4a
	.zero		1
	.zero		1


	//----- nvinfo : EIATTR_EXIT_INSTR_OFFSETS
	.align		4
        /*0058*/ 	.byte	0x04, 0x1c
        /*005a*/ 	.short	(.L_17 - .L_16)


	//   ....[0]....
.L_16:
        /*005c*/ 	.word	0x00000070


	//   ....[1]....
        /*0060*/ 	.word	0x00000130


	//----- nvinfo : EIATTR_CBANK_PARAM_SIZE
	.align		4
.L_17:
        /*0064*/ 	.byte	0x03, 0x19
        /*0066*/ 	.short	0x001c


	//----- nvinfo : EIATTR_PARAM_CBANK
	.align		4
        /*0068*/ 	.byte	0x04, 0x0a
        /*006a*/ 	.short	(.L_19 - .L_18)
	.align		4
.L_18:
        /*006c*/ 	.word	index@(.nv.constant0._Z14kernel_vec_addPKfS0_Pfi)
        /*0070*/ 	.short	0x0380
        /*0072*/ 	.short	0x001c


	//----- nvinfo : EIATTR_SW_WAR
	.align		4
.L_19:
        /*0074*/ 	.byte	0x04, 0x36
        /*0076*/ 	.short	(.L_21 - .L_20)
.L_20:
        /*0078*/ 	.word	0x00000008
.L_21:


//--------------------- .nv.callgraph             --------------------------
	.section	.nv.callgraph,"",@"SHT_CUDA_CALLGRAPH"
	.align	4
	.sectionentsize	8
	.align		4
        /*0000*/ 	.word	0x00000000
	.align		4
        /*0004*/ 	.word	0xffffffff
	.align		4
        /*0008*/ 	.word	0x00000000
	.align		4
        /*000c*/ 	.word	0xfffffffe
	.align		4
        /*0010*/ 	.word	0x00000000
	.align		4
        /*0014*/ 	.word	0xfffffffd
	.align		4
        /*0018*/ 	.word	0x00000000
	.align		4
        /*001c*/ 	.word	0xfffffffc


//--------------------- .text._Z14kernel_vec_addPKfS0_Pfi --------------------------
	.section	.text._Z14kernel_vec_addPKfS0_Pfi,"ax",@progbits
	.align	128
        .global         _Z14kernel_vec_addPKfS0_Pfi
        .type           _Z14kernel_vec_addPKfS0_Pfi,@function
        .size           _Z14kernel_vec_addPKfS0_Pfi,(.L_x_1 - _Z14kernel_vec_addPKfS0_Pfi)
        .other          _Z14kernel_vec_addPKfS0_Pfi,@"STO_CUDA_ENTRY STV_DEFAULT"
_Z14kernel_vec_addPKfS0_Pfi:
.text._Z14kernel_vec_addPKfS0_Pfi:
[----:B------:R-:W-:Y:S01]  /*0000*/  LDC R1, c[0x0][0x37c] ;  /* 0x0000df00ff017b82 */ /* 0x000fe20000000800 */
[----:B------:R-:W0:Y:S01]  /*0010*/  S2R R9, SR_CTAID.X ;  /* 0x0000000000097919 */ /* 0x000e220000002500 */
[----:B------:R-:W0:Y:S01]  /*0020*/  LDCU UR4, c[0x0][0x360] ;  /* 0x00006c00ff0477ac */ /* 0x000e220008000800 */
[----:B------:R-:W0:Y:S01]  /*0030*/  S2R R0, SR_TID.X ;  /* 0x0000000000007919 */ /* 0x000e220000002100 */
[----:B------:R-:W1:Y:S01]  /*0040*/  LDCU UR5, c[0x0][0x398] ;  /* 0x00007300ff0577ac */ /* 0x000e620008000800 */
[----:B0-----:R-:W-:-:S05]  /*0050*/  IMAD R9, R9, UR4, R0 ;  /* 0x0000000409097c24 */ /* 0x001fca000f8e0200 */
[----:B-1----:R-:W-:-:S13]  /*0060*/  ISETP.GE.AND P0, PT, R9, UR5, PT ;  /* 0x0000000509007c0c */ /* 0x002fda000bf06270 */
[----:B------:R-:W-:Y:S05]  /*0070*/  @P0 EXIT ;  /* 0x000000000000094d */ /* 0x000fea0003800000 */
[----:B------:R-:W0:Y:S01]  /*0080*/  LDC.64 R2, c[0x0][0x380] ;  /* 0x0000e000ff027b82 */ /* 0x000e220000000a00 */
[----:B------:R-:W1:Y:S07]  /*0090*/  LDCU.64 UR4, c[0x0][0x358] ;  /* 0x00006b00ff0477ac */ /* 0x000e6e0008000a00 */
[----:B------:R-:W2:Y:S08]  /*00a0*/  LDC.64 R4, c[0x0][0x388] ;  /* 0x0000e200ff047b82 */ /* 0x000eb00000000a00 */
[----:B------:R-:W3:Y:S01]  /*00b0*/  LDC.64 R6, c[0x0][0x390] ;  /* 0x0000e400ff067b82 */ /* 0x000ee20000000a00 */
[----:B0-----:R-:W-:-:S06]  /*00c0*/  IMAD.WIDE R2, R9, 0x4, R2 ;  /* 0x0000000409027825 */ /* 0x001fcc00078e0202 */
[----:B-1----:R-:W4:Y:S01]  /*00d0*/  LDG.E R2, desc[UR4][R2.64] ;  /* 0x0000000402027981 */ /* 0x002f22000c1e1900 */
[----:B--2---:R-:W-:-:S06]  /*00e0*/  IMAD.WIDE R4, R9, 0x4, R4 ;  /* 0x0000000409047825 */ /* 0x004fcc00078e0204 */
[----:B------:R-:W4:Y:S01]  /*00f0*/  LDG.E R5, desc[UR4][R4.64] ;  /* 0x0000000404057981 */ /* 0x000f22000c1e1900 */
[----:B---3--:R-:W-:-:S04]  /*0100*/  IMAD.WIDE R6, R9, 0x4, R6 ;  /* 0x0000000409067825 */ /* 0x008fc800078e0206 */
[----:B----4-:R-:W-:-:S05]  /*0110*/  FADD R9, R2, R5 ;  /* 0x0000000502097221 */ /* 0x010fca0000000000 */
[----:B------:R-:W-:Y:S01]  /*0120*/  STG.E desc[UR4][R6.64], R9 ;  /* 0x0000000906007986 */ /* 0x000fe2000c101904 */
[----:B------:R-:W-:Y:S05]  /*0130*/  EXIT ;  /* 0x000000000000794d */ /* 0x000fea0003800000 */
.L_x_0:
[----:B------:R-:W-:-:S00]  /*0140*/  BRA `(.L_x_0) ;  /* 0xfffffffc00fc7947 */ /* 0x000fc0000383ffff */
[----:B------:R-:W-:-:S00]  /*0150*/  NOP ;  /* 0x0000000000007918 */ /* 0x000fc00000000000 */
        /* <DEDUP_REMOVED lines=10> */
.L_x_1:


//--------------------- .nv.shared.reserved.0     --------------------------
	.section	.nv.shared.reserved.0,"aw",@nobits
	.weak		__nv_reservedSMEM_offset_0_alias
	.size		__nv_reservedSMEM_offset_0_alias, 0, 64
	.other		__nv_reservedSMEM_offset_0_alias,@"STO_CUDA_RESERVED_SHARED STV_DEFAULT"
__nv_reservedSMEM_offset_0_alias:
	.zero		0
	.zero		64


//--------------------- .nv.constant0._Z14kernel_vec_addPKfS0_Pfi --------------------------
	.section	.nv.constant0._Z14kernel_vec_addPKfS0_Pfi,"a",@progbits
	.sectionflags	@""
	.align	4
.nv.constant0._Z14kernel_vec_addPKfS0_Pfi:
	.zero		924


//--------------------- SYMBOLS --------------------------

	.type		.nv.reservedSmem.offset0,@object
	.size		.nv.reservedSmem.offset0,0x4
